	.headerflags	@"EF_CUDA_TEXMODE_UNIFIED EF_CUDA_64BIT_ADDRESS EF_CUDA_ACCELERATORS EF_CUDA_SM90 EF_CUDA_VIRTUAL_SM(EF_CUDA_SM90)"
	.elftype	@"ET_EXEC"


//--------------------- .nv.info                  --------------------------
	.section	.nv.info,"",@"SHT_CUDA_INFO"
	.align	4


	//----- nvinfo : EIATTR_REGCOUNT
	.align		4
        /*0000*/ 	.byte	0x04, 0x2f
        /*0002*/ 	.short	(.L_1 - .L_0)
	.align		4
.L_0:
        /*0004*/ 	.word	index@(triton_poi_fused_clone_1)
        /*0008*/ 	.word	0x00000012


	//----- nvinfo : EIATTR_MIN_STACK_SIZE
	.align		4
.L_1:
        /*000c*/ 	.byte	0x04, 0x12
        /*000e*/ 	.short	(.L_3 - .L_2)
	.align		4
.L_2:
        /*0010*/ 	.word	index@(triton_poi_fused_clone_1)
        /*0014*/ 	.word	0x00000000


	//----- nvinfo : EIATTR_FRAME_SIZE
	.align		4
.L_3:
        /*0018*/ 	.byte	0x04, 0x11
        /*001a*/ 	.short	(.L_5 - .L_4)
	.align		4
.L_4:
        /*001c*/ 	.word	index@(triton_poi_fused_clone_1)
        /*0020*/ 	.word	0x00000000


	//----- nvinfo : EIATTR_MIN_STACK_SIZE
	.align		4
.L_5:
        /*0024*/ 	.byte	0x04, 0x12
        /*0026*/ 	.short	(.L_7 - .L_6)
	.align		4
.L_6:
        /*0028*/ 	.word	index@(triton_poi_fused_clone_1)
        /*002c*/ 	.word	0x00000000
.L_7:


//--------------------- .nv.info.triton_poi_fused_clone_1 --------------------------
	.section	.nv.info.triton_poi_fused_clone_1,"",@"SHT_CUDA_INFO"
	.sectionflags	@""
	.align	4


	//----- nvinfo : EIATTR_CUDA_API_VERSION
	.align		4
        /*0000*/ 	.byte	0x04, 0x37
        /*0002*/ 	.short	(.L_9 - .L_8)
.L_8:
        /*0004*/ 	.word	0x0000007c


	//----- nvinfo : EIATTR_KPARAM_INFO
	.align		4
.L_9:
        /*0008*/ 	.byte	0x04, 0x17
        /*000a*/ 	.short	(.L_11 - .L_10)
.L_10:
        /*000c*/ 	.word	0x00000000
        /*0010*/ 	.short	0x0005
        /*0012*/ 	.short	0x0024
        /*0014*/ 	.byte	0x00, 0xf0, 0x11, 0x00


	//----- nvinfo : EIATTR_KPARAM_INFO
	.align		4
.L_11:
        /*0018*/ 	.byte	0x04, 0x17
        /*001a*/ 	.short	(.L_13 - .L_12)
.L_12:
        /*001c*/ 	.word	0x00000000
        /*0020*/ 	.short	0x0004
        /*0022*/ 	.short	0x0020
        /*0024*/ 	.byte	0x00, 0xf0, 0x11, 0x00


	//----- nvinfo : EIATTR_KPARAM_INFO
	.align		4
.L_13:
        /*0028*/ 	.byte	0x04, 0x17
        /*002a*/ 	.short	(.L_15 - .L_14)
.L_14:
        /*002c*/ 	.word	0x00000000
        /*0030*/ 	.short	0x0003
        /*0032*/ 	.short	0x0018
        /*0034*/ 	.byte	0x00, 0xf4, 0x21, 0x00


	//----- nvinfo : EIATTR_KPARAM_INFO
	.align		4
.L_15:
        /*0038*/ 	.byte	0x04, 0x17
        /*003a*/ 	.short	(.L_17 - .L_16)
.L_16:
        /*003c*/ 	.word	0x00000000
        /*0040*/ 	.short	0x0002
        /*0042*/ 	.short	0x0010
        /*0044*/ 	.byte	0x00, 0xf4, 0x21, 0x00


	//----- nvinfo : EIATTR_KPARAM_INFO
	.align		4
.L_17:
        /*0048*/ 	.byte	0x04, 0x17
        /*004a*/ 	.short	(.L_19 - .L_18)
.L_18:
        /*004c*/ 	.word	0x00000000
        /*0050*/ 	.short	0x0001
        /*0052*/ 	.short	0x0008
        /*0054*/ 	.byte	0x00, 0xf4, 0x21, 0x00


	//----- nvinfo : EIATTR_KPARAM_INFO
	.align		4
.L_19:
        /*0058*/ 	.byte	0x04, 0x17
        /*005a*/ 	.short	(.L_21 - .L_20)
.L_20:
        /*005c*/ 	.word	0x00000000
        /*0060*/ 	.short	0x0000
        /*0062*/ 	.short	0x0000
        /*0064*/ 	.byte	0x00, 0xf4, 0x21, 0x00


	//----- nvinfo : EIATTR_SPARSE_MMA_MASK
	.align		4
.L_21:
        /*0068*/ 	.byte	0x03, 0x50
        /*006a*/ 	.short	0x0000


	//----- nvinfo : EIATTR_MAXREG_COUNT
	.align		4
        /*006c*/ 	.byte	0x03, 0x1b
        /*006e*/ 	.short	0x00ff


	//----- nvinfo : EIATTR_EXIT_INSTR_OFFSETS
	.align		4
        /*0070*/ 	.byte	0x04, 0x1c
        /*0072*/ 	.short	(.L_23 - .L_22)


	//   ....[0]....
.L_22:
        /*0074*/ 	.word	0x00000360


	//   ....[1]....
        /*0078*/ 	.word	0x00000430


	//----- nvinfo : EIATTR_REQNTID
	.align		4
.L_23:
        /*007c*/ 	.byte	0x04, 0x10
        /*007e*/ 	.short	(.L_25 - .L_24)
.L_24:
        /*0080*/ 	.word	0x00000020
        /*0084*/ 	.word	0x00000001
        /*0088*/ 	.word	0x00000001


	//----- nvinfo : EIATTR_CBANK_PARAM_SIZE
	.align		4
.L_25:
        /*008c*/ 	.byte	0x03, 0x19
        /*008e*/ 	.short	0x0028


	//----- nvinfo : EIATTR_PARAM_CBANK
	.align		4
        /*0090*/ 	.byte	0x04, 0x0a
        /*0092*/ 	.short	(.L_27 - .L_26)
	.align		4
.L_26:
        /*0094*/ 	.word	index@(.nv.constant0.triton_poi_fused_clone_1)
        /*0098*/ 	.short	0x0210
        /*009a*/ 	.short	0x0028


	//----- nvinfo : EIATTR_SW_WAR
	.align		4
.L_27:
        /*009c*/ 	.byte	0x04, 0x36
        /*009e*/ 	.short	(.L_29 - .L_28)
.L_28:
        /*00a0*/ 	.word	0x00000008
.L_29:


//--------------------- .nv.callgraph             --------------------------
	.section	.nv.callgraph,"",@"SHT_CUDA_CALLGRAPH"
	.align	4
	.sectionentsize	8
	.align		4
        /*0000*/ 	.word	0x00000000
	.align		4
        /*0004*/ 	.word	0xffffffff
	.align		4
        /*0008*/ 	.word	0x00000000
	.align		4
        /*000c*/ 	.word	0xfffffffe
	.align		4
        /*0010*/ 	.word	0x00000000
	.align		4
        /*0014*/ 	.word	0xfffffffd
	.align		4
        /*0018*/ 	.word	0x00000000
	.align		4
        /*001c*/ 	.word	0xfffffffc


//--------------------- .text.triton_poi_fused_clone_1 --------------------------
	.section	.text.triton_poi_fused_clone_1,"ax",@progbits
	.sectionflags	@"SHF_BARRIERS=1"
	.align	128
        .global         triton_poi_fused_clone_1
        .type           triton_poi_fused_clone_1,@function
        .size           triton_poi_fused_clone_1,(.L_x_1 - triton_poi_fused_clone_1)
        .other          triton_poi_fused_clone_1,@"STO_CUDA_ENTRY STV_DEFAULT"
triton_poi_fused_clone_1:
.text.triton_poi_fused_clone_1:
[----:B------:R-:W0:Y:S02]  /*0000*/  LDC R1, c[0x0][0x28] ;  /* 0x00000a00ff017b82 */ /* 0x000e240000000800 */
[----:B------:R-:W1:Y:S01]  /*0010*/  S2R R15, SR_TID.X ;  /* 0x00000000000f7919 */ /* 0x000e620000002100 */
[----:B------:R-:W2:Y:S01]  /*0020*/  LDC.64 R4, c[0x0][0x218] ;  /* 0x00008600ff047b82 */ /* 0x000ea20000000a00 */
[----:B------:R-:W-:Y:S01]  /*0030*/  ULDC.64 UR6, c[0x0][0x208] ;  /* 0x0000820000067ab9 */ /* 0x000fe20000000a00 */
[----:B------:R-:W3:Y:S01]  /*0040*/  S2R R6, SR_CTAID.Y ;  /* 0x0000000000067919 */ /* 0x000ee20000002600 */
[----:B------:R-:W4:Y:S05]  /*0050*/  S2R R10, SR_CTAID.X ;  /* 0x00000000000a7919 */ /* 0x000f2a0000002500 */
[----:B------:R-:W5:Y:S01]  /*0060*/  LDC.64 R2, c[0x0][0x210] ;  /* 0x00008400ff027b82 */ /* 0x000f620000000a00 */
[----:B-1----:R-:W-:Y:S01]  /*0070*/  SHF.R.U32.HI R9, RZ, 0x2, R15 ;  /* 0x00000002ff097819 */ /* 0x002fe2000001160f */
[----:B---3--:R-:W-:Y:S01]  /*0080*/  IMAD.SHL.U32 R0, R6, 0x8, RZ ;  /* 0x0000000806007824 */ /* 0x008fe200078e00ff */
[----:B------:R-:W-:-:S02]  /*0090*/  SHF.R.S32.HI R13, RZ, 0x1c, R6 ;  /* 0x0000001cff0d7819 */ /* 0x000fc40000011406 */
[----:B------:R-:W-:Y:S01]  /*00a0*/  SGXT.U32 R9, R9, 0x3 ;  /* 0x000000030909781a */ /* 0x000fe20000000000 */
[----:B----4-:R-:W-:Y:S02]  /*00b0*/  IMAD.SHL.U32 R10, R10, 0x4, RZ ;  /* 0x000000040a0a7824 */ /* 0x010fe400078e00ff */
[----:B------:R-:W1:Y:S01]  /*00c0*/  LDC.64 R6, c[0x0][0x220] ;  /* 0x00008800ff067b82 */ /* 0x000e620000000a00 */
[----:B------:R-:W-:Y:S02]  /*00d0*/  SGXT R13, R13, 0x1 ;  /* 0x000000010d0d781a */ /* 0x000fe40000000200 */
[----:B------:R-:W-:Y:S02]  /*00e0*/  LOP3.LUT R8, R0, R9, RZ, 0xfc, !PT ;  /* 0x0000000900087212 */ /* 0x000fe400078efcff */
[----:B------:R-:W-:Y:S02]  /*00f0*/  LOP3.LUT R11, R10, 0x3, R15, 0xf8, !PT ;  /* 0x000000030a0b7812 */ /* 0x000fe400078ef80f */
[----:B------:R-:W-:-:S02]  /*0100*/  LEA.HI R13, R13, R8, RZ, 0x2 ;  /* 0x000000080d0d7211 */ /* 0x000fc400078f10ff */
[----:B------:R-:W-:Y:S01]  /*0110*/  ISETP.GE.AND P0, PT, R11, 0x4, PT ;  /* 0x000000040b00780c */ /* 0x000fe20003f06270 */
[C---:B------:R-:W-:Y:S01]  /*0120*/  IMAD R11, R8.reuse, 0x4, R11 ;  /* 0x00000004080b7824 */ /* 0x040fe200078e020b */
[----:B------:R-:W-:Y:S02]  /*0130*/  LOP3.LUT R13, R13, 0xfffffffc, RZ, 0xc0, !PT ;  /* 0xfffffffc0d0d7812 */ /* 0x000fe400078ec0ff */
[C---:B------:R-:W-:Y:S01]  /*0140*/  ISETP.GE.AND P1, PT, R8.reuse, 0x10, PT ;  /* 0x000000100800780c */ /* 0x040fe20003f26270 */
[----:B-----5:R-:W-:Y:S01]  /*0150*/  IMAD.WIDE R2, R11, 0x4, R2 ;  /* 0x000000040b027825 */ /* 0x020fe200078e0202 */
[----:B------:R-:W-:-:S03]  /*0160*/  ISETP.LT.AND P0, PT, R8, 0x10, !P0 ;  /* 0x000000100800780c */ /* 0x000fc60004701270 */
[----:B------:R-:W-:Y:S02]  /*0170*/  IMAD.IADD R13, R8, 0x1, -R13 ;  /* 0x00000001080d7824 */ /* 0x000fe400078e0a0d */
[----:B------:R-:W-:Y:S02]  /*0180*/  IMAD.MOV.U32 R8, RZ, RZ, RZ ;  /* 0x000000ffff087224 */ /* 0x000fe400078e00ff */
[----:B--2---:R-:W-:Y:S01]  /*0190*/  IMAD.WIDE R4, R13, 0x4, R4 ;  /* 0x000000040d047825 */ /* 0x004fe200078e0204 */
[----:B------:R-:W-:-:S03]  /*01a0*/  CS2R R12, SRZ ;  /* 0x00000000000c7805 */ /* 0x000fc6000001ff00 */
[----:B-1----:R-:W-:Y:S02]  /*01b0*/  IMAD.WIDE R6, R11, 0x4, R6 ;  /* 0x000000040b067825 */ /* 0x002fe400078e0206 */
[----:B------:R1:W2:Y:S04]  /*01c0*/  @P0 LDG.E.EL R8, desc[UR6][R2.64] ;  /* 0x0000000602080981 */ /* 0x0002a8000c2e1900 */
[----:B------:R3:W2:Y:S04]  /*01d0*/  @!P1 LDG.E.EL R13, desc[UR6][R4.64] ;  /* 0x00000006040d9981 */ /* 0x0006a8000c2e1900 */
[----:B------:R-:W4:Y:S01]  /*01e0*/  @P0 LDG.E.EL R12, desc[UR6][R6.64] ;  /* 0x00000006060c0981 */ /* 0x000f22000c2e1900 */
[----:B------:R-:W5:Y:S01]  /*01f0*/  S2UR UR5, SR_CgaCtaId ;  /* 0x00000000000579c3 */ /* 0x000f620000008800 */
[----:B------:R-:W-:Y:S01]  /*0200*/  IMAD.SHL.U32 R14, R15, 0x8, RZ ;  /* 0x000000080f0e7824 */ /* 0x000fe200078e00ff */
[----:B------:R-:W-:Y:S01]  /*0210*/  UMOV UR4, 0x400 ;  /* 0x0000040000047882 */ /* 0x000fe20000000000 */
[----:B------:R-:W-:-:S02]  /*0220*/  SHF.R.U32.HI R11, RZ, 0x3, R15 ;  /* 0x00000003ff0b7819 */ /* 0x000fc4000001160f */
[----:B------:R-:W-:Y:S02]  /*0230*/  LOP3.LUT R0, R0, 0x7, R15, 0xf8, !PT ;  /* 0x0000000700007812 */ /* 0x000fe400078ef80f */
[----:B------:R-:W-:Y:S02]  /*0240*/  LOP3.LUT R14, R14, 0x18, RZ, 0xc0, !PT ;  /* 0x000000180e0e7812 */ /* 0x000fe400078ec0ff */
[----:B------:R-:W-:Y:S02]  /*0250*/  SGXT.U32 R11, R11, 0x2 ;  /* 0x000000020b0b781a */ /* 0x000fe40000000000 */
[----:B------:R-:W-:Y:S02]  /*0260*/  LOP3.LUT R9, R14, R9, RZ, 0xfc, !PT ;  /* 0x000000090e097212 */ /* 0x000fe400078efcff */
[----:B------:R-:W-:Y:S02]  /*0270*/  LOP3.LUT R11, R10, R11, RZ, 0xfc, !PT ;  /* 0x0000000b0a0b7212 */ /* 0x000fe400078efcff */
[----:B-1----:R-:W-:-:S02]  /*0280*/  SHF.R.U32.HI R2, RZ, 0x1, R15 ;  /* 0x00000001ff027819 */ /* 0x002fc4000001160f */
[----:B------:R-:W-:Y:S02]  /*0290*/  ISETP.GE.AND P0, PT, R11, 0x4, PT ;  /* 0x000000040b00780c */ /* 0x000fe40003f06270 */
[----:B------:R-:W-:Y:S02]  /*02a0*/  LOP3.LUT R3, R2, 0xc, RZ, 0xc0, !PT ;  /* 0x0000000c02037812 */ /* 0x000fe400078ec0ff */
[----:B------:R-:W-:Y:S02]  /*02b0*/  ISETP.LT.AND P0, PT, R0, 0x10, !P0 ;  /* 0x000000100000780c */ /* 0x000fe40004701270 */
[----:B------:R-:W-:Y:S01]  /*02c0*/  LOP3.LUT R2, R15, 0x1f, RZ, 0xc0, !PT ;  /* 0x0000001f0f027812 */ /* 0x000fe200078ec0ff */
[----:B-----5:R-:W-:-:S06]  /*02d0*/  UPRMT UR4, UR5, 0x654, UR4 ;  /* 0x0000065405047896 */ /* 0x020fcc0008000004 */
[----:B------:R-:W-:Y:S01]  /*02e0*/  LEA.HI R14, R14, UR4, RZ, 0x1f ;  /* 0x000000040e0e7c11 */ /* 0x000fe2000f8ff8ff */
[----:B------:R-:W-:-:S04]  /*02f0*/  VIADD R3, R3, UR4 ;  /* 0x0000000403037c36 */ /* 0x000fc80008000000 */
[----:B------:R-:W-:Y:S02]  /*0300*/  IMAD R9, R9, 0x4, R14 ;  /* 0x0000000409097824 */ /* 0x000fe400078e020e */
[----:B---3--:R-:W-:Y:S02]  /*0310*/  IMAD R4, R2, 0x4, R3 ;  /* 0x0000000402047824 */ /* 0x008fe400078e0203 */
[----:B--2---:R-:W-:-:S04]  /*0320*/  FADD R13, R13, R8 ;  /* 0x000000080d0d7221 */ /* 0x004fc80000000000 */
[----:B----4-:R-:W-:-:S05]  /*0330*/  FADD R12, R13, R12 ;  /* 0x0000000c0d0c7221 */ /* 0x010fca0000000000 */
[----:B------:R1:W-:Y:S01]  /*0340*/  STS [R9], R12 ;  /* 0x0000000c09007388 */ /* 0x0003e20000000800 */
[----:B------:R-:W-:Y:S06]  /*0350*/  BAR.SYNC.DEFER_BLOCKING 0x0 ;  /* 0x0000000000007b1d */ /* 0x000fec0000010000 */
[----:B-1----:R-:W-:Y:S05]  /*0360*/  @!P0 EXIT ;  /* 0x000000000000894d */ /* 0x002fea0003800000 */
[----:B------:R-:W0:Y:S01]  /*0370*/  LDS R9, [R4] ;  /* 0x0000000004097984 */ /* 0x000e220000000800 */
[----:B------:R-:W-:Y:S01]  /*0380*/  SHF.R.S32.HI R5, RZ, 0x1f, R0 ;  /* 0x0000001fff057819 */ /* 0x000fe20000011400 */
[----:B------:R-:W1:Y:S03]  /*0390*/  LDC.64 R2, c[0x0][0x228] ;  /* 0x00008a00ff027b82 */ /* 0x000e660000000a00 */
[----:B------:R-:W-:-:S04]  /*03a0*/  LEA.HI R5, R5, R0, RZ, 0x2 ;  /* 0x0000000005057211 */ /* 0x000fc800078f10ff */
[C---:B------:R-:W-:Y:S01]  /*03b0*/  LOP3.LUT R7, R5.reuse, 0xfffffffc, RZ, 0xc0, !PT ;  /* 0xfffffffc05077812 */ /* 0x040fe200078ec0ff */
[----:B------:R-:W-:-:S04]  /*03c0*/  IMAD.SHL.U32 R5, R5, 0x4, RZ ;  /* 0x0000000405057824 */ /* 0x000fc800078e00ff */
[----:B------:R-:W-:Y:S01]  /*03d0*/  IMAD.IADD R0, R0, 0x1, -R7 ;  /* 0x0000000100007824 */ /* 0x000fe200078e0a07 */
[----:B------:R-:W-:-:S03]  /*03e0*/  LOP3.LUT R5, R5, 0xfffffff0, RZ, 0xc0, !PT ;  /* 0xfffffff005057812 */ /* 0x000fc600078ec0ff */
[----:B------:R-:W-:-:S04]  /*03f0*/  IMAD R0, R11, 0x4, R0 ;  /* 0x000000040b007824 */ /* 0x000fc800078e0200 */
[----:B------:R-:W-:-:S04]  /*0400*/  IMAD.IADD R5, R0, 0x1, R5 ;  /* 0x0000000100057824 */ /* 0x000fc800078e0205 */
[----:B-1----:R-:W-:-:S05]  /*0410*/  IMAD.WIDE R2, R5, 0x4, R2 ;  /* 0x0000000405027825 */ /* 0x002fca00078e0202 */
[----:B0-----:R-:W-:Y:S01]  /*0420*/  STG.E desc[UR6][R2.64], R9 ;  /* 0x0000000902007986 */ /* 0x001fe2000c101906 */
[----:B------:R-:W-:Y:S05]  /*0430*/  EXIT ;  /* 0x000000000000794d */ /* 0x000fea0003800000 */
.L_x_0:
[----:B------:R-:W-:-:S00]  /*0440*/  BRA `(.L_x_0) ;  /* 0xfffffffc00fc7947 */ /* 0x000fc0000383ffff */
[----:B------:R-:W-:-:S00]  /*0450*/  NOP ;  /* 0x0000000000007918 */ /* 0x000fc00000000000 */
        /* <DEDUP_REMOVED lines=10> */
.L_x_1:


//--------------------- .nv.shared.triton_poi_fused_clone_1 --------------------------
	.section	.nv.shared.triton_poi_fused_clone_1,"aw",@nobits
	.sectionflags	@""
	.align	16
	.zero		1024


//--------------------- .nv.constant0.triton_poi_fused_clone_1 --------------------------
	.section	.nv.constant0.triton_poi_fused_clone_1,"a",@progbits
	.sectionflags	@""
	.align	4
.nv.constant0.triton_poi_fused_clone_1:
	.zero		568
